	.headerflags	@"EF_CUDA_TEXMODE_UNIFIED EF_CUDA_64BIT_ADDRESS EF_CUDA_ACCELERATORS EF_CUDA_SM90 EF_CUDA_VIRTUAL_SM(EF_CUDA_SM90)"
	.elftype	@"ET_EXEC"


//--------------------- .nv.info                  --------------------------
	.section	.nv.info,"",@"SHT_CUDA_INFO"
	.align	4


	//----- nvinfo : EIATTR_REGCOUNT
	.align		4
        /*0000*/ 	.byte	0x04, 0x2f
        /*0002*/ 	.short	(.L_3 - .L_2)
	.align		4
.L_2:
        /*0004*/ 	.word	index@(triton_poi_fused__native_batch_norm_legit_no_training_cat_relu_7)
        /*0008*/ 	.word	0x0000001a


	//----- nvinfo : EIATTR_MIN_STACK_SIZE
	.align		4
.L_3:
        /*000c*/ 	.byte	0x04, 0x12
        /*000e*/ 	.short	(.L_5 - .L_4)
	.align		4
.L_4:
        /*0010*/ 	.word	index@(triton_poi_fused__native_batch_norm_legit_no_training_cat_relu_7)
        /*0014*/ 	.word	0x00000000


	//----- nvinfo : EIATTR_FRAME_SIZE
	.align		4
.L_5:
        /*0018*/ 	.byte	0x04, 0x11
        /*001a*/ 	.short	(.L_7 - .L_6)
	.align		4
.L_6:
        /*001c*/ 	.word	index@(triton_poi_fused__native_batch_norm_legit_no_training_cat_relu_7)
        /*0020*/ 	.word	0x00000000


	//----- nvinfo : EIATTR_MIN_STACK_SIZE
	.align		4
.L_7:
        /*0024*/ 	.byte	0x04, 0x12
        /*0026*/ 	.short	(.L_9 - .L_8)
	.align		4
.L_8:
        /*0028*/ 	.word	index@(triton_poi_fused__native_batch_norm_legit_no_training_cat_relu_7)
        /*002c*/ 	.word	0x00000000
.L_9:


//--------------------- .nv.info.triton_poi_fused__native_batch_norm_legit_no_training_cat_relu_7 --------------------------
	.section	.nv.info.triton_poi_fused__native_batch_norm_legit_no_training_cat_relu_7,"",@"SHT_CUDA_INFO"
	.sectionflags	@""
	.align	4


	//----- nvinfo : EIATTR_CUDA_API_VERSION
	.align		4
        /*0000*/ 	.byte	0x04, 0x37
        /*0002*/ 	.short	(.L_11 - .L_10)
.L_10:
        /*0004*/ 	.word	0x0000007c


	//----- nvinfo : EIATTR_KPARAM_INFO
	.align		4
.L_11:
        /*0008*/ 	.byte	0x04, 0x17
        /*000a*/ 	.short	(.L_13 - .L_12)
.L_12:
        /*000c*/ 	.word	0x00000000
        /*0010*/ 	.short	0x0008
        /*0012*/ 	.short	0x0040
        /*0014*/ 	.byte	0x00, 0xf0, 0x11, 0x00


	//----- nvinfo : EIATTR_KPARAM_INFO
	.align		4
.L_13:
        /*0018*/ 	.byte	0x04, 0x17
        /*001a*/ 	.short	(.L_15 - .L_14)
.L_14:
        /*001c*/ 	.word	0x00000000
        /*0020*/ 	.short	0x0007
        /*0022*/ 	.short	0x0038
        /*0024*/ 	.byte	0x00, 0xf4, 0x21, 0x00


	//----- nvinfo : EIATTR_KPARAM_INFO
	.align		4
.L_15:
        /*0028*/ 	.byte	0x04, 0x17
        /*002a*/ 	.short	(.L_17 - .L_16)
.L_16:
        /*002c*/ 	.word	0x00000000
        /*0030*/ 	.short	0x0006
        /*0032*/ 	.short	0x0030
        /*0034*/ 	.byte	0x00, 0xf4, 0x21, 0x00


	//----- nvinfo : EIATTR_KPARAM_INFO
	.align		4
.L_17:
        /*0038*/ 	.byte	0x04, 0x17
        /*003a*/ 	.short	(.L_19 - .L_18)
.L_18:
        /*003c*/ 	.word	0x00000000
        /*0040*/ 	.short	0x0005
        /*0042*/ 	.short	0x0028
        /*0044*/ 	.byte	0x00, 0xf4, 0x21, 0x00


	//----- nvinfo : EIATTR_KPARAM_INFO
	.align		4
.L_19:
        /*0048*/ 	.byte	0x04, 0x17
        /*004a*/ 	.short	(.L_21 - .L_20)
.L_20:
        /*004c*/ 	.word	0x00000000
        /*0050*/ 	.short	0x0004
        /*0052*/ 	.short	0x0020
        /*0054*/ 	.byte	0x00, 0xf4, 0x21, 0x00


	//----- nvinfo : EIATTR_KPARAM_INFO
	.align		4
.L_21:
        /*0058*/ 	.byte	0x04, 0x17
        /*005a*/ 	.short	(.L_23 - .L_22)
.L_22:
        /*005c*/ 	.word	0x00000000
        /*0060*/ 	.short	0x0003
        /*0062*/ 	.short	0x0018
        /*0064*/ 	.byte	0x00, 0xf4, 0x21, 0x00


	//----- nvinfo : EIATTR_KPARAM_INFO
	.align		4
.L_23:
        /*0068*/ 	.byte	0x04, 0x17
        /*006a*/ 	.short	(.L_25 - .L_24)
.L_24:
        /*006c*/ 	.word	0x00000000
        /*0070*/ 	.short	0x0002
        /*0072*/ 	.short	0x0010
        /*0074*/ 	.byte	0x00, 0xf4, 0x21, 0x00


	//----- nvinfo : EIATTR_KPARAM_INFO
	.align		4
.L_25:
        /*0078*/ 	.byte	0x04, 0x17
        /*007a*/ 	.short	(.L_27 - .L_26)
.L_26:
        /*007c*/ 	.word	0x00000000
        /*0080*/ 	.short	0x0001
        /*0082*/ 	.short	0x0008
        /*0084*/ 	.byte	0x00, 0xf4, 0x21, 0x00


	//----- nvinfo : EIATTR_KPARAM_INFO
	.align		4
.L_27:
        /*0088*/ 	.byte	0x04, 0x17
        /*008a*/ 	.short	(.L_29 - .L_28)
.L_28:
        /*008c*/ 	.word	0x00000000
        /*0090*/ 	.short	0x0000
        /*0092*/ 	.short	0x0000
        /*0094*/ 	.byte	0x00, 0xf4, 0x21, 0x00


	//----- nvinfo : EIATTR_SPARSE_MMA_MASK
	.align		4
.L_29:
        /*0098*/ 	.byte	0x03, 0x50
        /*009a*/ 	.short	0x0000


	//----- nvinfo : EIATTR_MAXREG_COUNT
	.align		4
        /*009c*/ 	.byte	0x03, 0x1b
        /*009e*/ 	.short	0x00ff


	//----- nvinfo : EIATTR_EXIT_INSTR_OFFSETS
	.align		4
        /*00a0*/ 	.byte	0x04, 0x1c
        /*00a2*/ 	.short	(.L_31 - .L_30)


	//   ....[0]....
.L_30:
        /*00a4*/ 	.word	0x00000690


	//   ....[1]....
        /*00a8*/ 	.word	0x000006b0


	//----- nvinfo : EIATTR_REQNTID
	.align		4
.L_31:
        /*00ac*/ 	.byte	0x04, 0x10
        /*00ae*/ 	.short	(.L_33 - .L_32)
.L_32:
        /*00b0*/ 	.word	0x00000100
        /*00b4*/ 	.word	0x00000001
        /*00b8*/ 	.word	0x00000001


	//----- nvinfo : EIATTR_CBANK_PARAM_SIZE
	.align		4
.L_33:
        /*00bc*/ 	.byte	0x03, 0x19
        /*00be*/ 	.short	0x0044


	//----- nvinfo : EIATTR_PARAM_CBANK
	.align		4
        /*00c0*/ 	.byte	0x04, 0x0a
        /*00c2*/ 	.short	(.L_35 - .L_34)
	.align		4
.L_34:
        /*00c4*/ 	.word	index@(.nv.constant0.triton_poi_fused__native_batch_norm_legit_no_training_cat_relu_7)
        /*00c8*/ 	.short	0x0210
        /*00ca*/ 	.short	0x0044


	//----- nvinfo : EIATTR_SW_WAR
	.align		4
.L_35:
        /*00cc*/ 	.byte	0x04, 0x36
        /*00ce*/ 	.short	(.L_37 - .L_36)
.L_36:
        /*00d0*/ 	.word	0x00000008
.L_37:


//--------------------- .nv.callgraph             --------------------------
	.section	.nv.callgraph,"",@"SHT_CUDA_CALLGRAPH"
	.align	4
	.sectionentsize	8
	.align		4
        /*0000*/ 	.word	0x00000000
	.align		4
        /*0004*/ 	.word	0xffffffff
	.align		4
        /*0008*/ 	.word	0x00000000
	.align		4
        /*000c*/ 	.word	0xfffffffe
	.align		4
        /*0010*/ 	.word	0x00000000
	.align		4
        /*0014*/ 	.word	0xfffffffd
	.align		4
        /*0018*/ 	.word	0x00000000
	.align		4
        /*001c*/ 	.word	0xfffffffc


//--------------------- .nv.constant4             --------------------------
	.section	.nv.constant4,"a",@progbits
	.align	8
	.align		8
.nv.constant4:
        /*0000*/ 	.dword	_$_str
	.align		8
        /*0008*/ 	.dword	_$_str_$_2


//--------------------- .text.triton_poi_fused__native_batch_norm_legit_no_training_cat_relu_7 --------------------------
	.section	.text.triton_poi_fused__native_batch_norm_legit_no_training_cat_relu_7,"ax",@progbits
	.align	128
        .global         triton_poi_fused__native_batch_norm_legit_no_training_cat_relu_7
        .type           triton_poi_fused__native_batch_norm_legit_no_training_cat_relu_7,@function
        .size           triton_poi_fused__native_batch_norm_legit_no_training_cat_relu_7,(.L_x_1 - triton_poi_fused__native_batch_norm_legit_no_training_cat_relu_7)
        .other          triton_poi_fused__native_batch_norm_legit_no_training_cat_relu_7,@"STO_CUDA_ENTRY STV_DEFAULT"
triton_poi_fused__native_batch_norm_legit_no_training_cat_relu_7:
.text.triton_poi_fused__native_batch_norm_legit_no_training_cat_relu_7:
[----:B------:R-:W0:Y:S01]  /*0000*/  LDC R1, c[0x0][0x28] ;  /* 0x00000a00ff017b82 */ /* 0x000e220000000800 */
[----:B------:R-:W1:Y:S07]  /*0010*/  S2R R0, SR_TID.X ;  /* 0x0000000000007919 */ /* 0x000e6e0000002100 */
[----:B------:R-:W2:Y:S01]  /*0020*/  LDC.64 R6, c[0x0][0x228] ;  /* 0x00008a00ff067b82 */ /* 0x000ea20000000a00 */
[----:B------:R-:W-:Y:S01]  /*0030*/  IMAD.MOV.U32 R4, RZ, RZ, RZ ;  /* 0x000000ffff047224 */ /* 0x000fe200078e00ff */
[----:B------:R-:W-:Y:S01]  /*0040*/  ULDC.64 UR4, c[0x0][0x208] ;  /* 0x0000820000047ab9 */ /* 0x000fe20000000a00 */
[----:B------:R-:W3:Y:S01]  /*0050*/  S2R R3, SR_CTAID.X ;  /* 0x0000000000037919 */ /* 0x000ee20000002500 */
[----:B------:R-:W-:Y:S01]  /*0060*/  IMAD.MOV.U32 R8, RZ, RZ, RZ ;  /* 0x000000ffff087224 */ /* 0x000fe200078e00ff */
[----:B------:R-:W-:-:S03]  /*0070*/  ULDC.64 UR6, c[0x0][0x218] ;  /* 0x0000860000067ab9 */ /* 0x000fc60000000a00 */
[----:B------:R-:W4:Y:S01]  /*0080*/  LDC.64 R16, c[0x0][0x220] ;  /* 0x00008800ff107b82 */ /* 0x000f220000000a00 */
[----:B-1----:R-:W-:-:S05]  /*0090*/  IMAD.SHL.U32 R0, R0, 0x2, RZ ;  /* 0x0000000200007824 */ /* 0x002fca00078e00ff */
[----:B------:R-:W-:-:S05]  /*00a0*/  LOP3.LUT R0, R0, 0x1fe, RZ, 0xc0, !PT ;  /* 0x000001fe00007812 */ /* 0x000fca00078ec0ff */
[----:B---3--:R-:W-:-:S05]  /*00b0*/  IMAD R3, R3, 0x200, R0 ;  /* 0x0000020003037824 */ /* 0x008fca00078e0200 */
[----:B------:R-:W-:Y:S02]  /*00c0*/  SHF.R.S32.HI R2, RZ, 0x1f, R3 ;  /* 0x0000001fff027819 */ /* 0x000fe40000011403 */
[----:B------:R-:W-:Y:S02]  /*00d0*/  ISETP.GE.AND P0, PT, R3, 0x16200, PT ;  /* 0x000162000300780c */ /* 0x000fe40003f06270 */
[----:B------:R-:W-:-:S04]  /*00e0*/  LEA.HI R9, R2, R3, RZ, 0x6 ;  /* 0x0000000302097211 */ /* 0x000fc800078f30ff */
[----:B------:R-:W-:-:S05]  /*00f0*/  SHF.R.S32.HI R5, RZ, 0x6, R9 ;  /* 0x00000006ff057819 */ /* 0x000fca0000011409 */
[----:B------:R-:W-:-:S05]  /*0100*/  IMAD.HI R0, R5, -0x46debc05, R4 ;  /* 0xb92143fb05007827 */ /* 0x000fca00078e0204 */
[----:B------:R-:W-:-:S04]  /*0110*/  SHF.R.U32.HI R11, RZ, 0x1f, R0 ;  /* 0x0000001fff0b7819 */ /* 0x000fc80000011600 */
[----:B------:R-:W-:Y:S01]  /*0120*/  LEA.HI.SX32 R11, R0, R11, 0x18 ;  /* 0x0000000b000b7211 */ /* 0x000fe200078fc2ff */
[----:B------:R-:W-:-:S04]  /*0130*/  IMAD.MOV.U32 R0, RZ, RZ, RZ ;  /* 0x000000ffff007224 */ /* 0x000fc800078e00ff */
[----:B------:R-:W-:-:S04]  /*0140*/  IMAD R15, R11, -0x162, R5 ;  /* 0xfffffe9e0b0f7824 */ /* 0x000fc800078e0205 */
[----:B--2---:R-:W-:-:S05]  /*0150*/  IMAD.WIDE R6, R15, 0x4, R6 ;  /* 0x000000040f067825 */ /* 0x004fca00078e0206 */
[----:B------:R-:W2:Y:S01]  /*0160*/  @!P0 LDG.E.EL R0, desc[UR4][R6.64] ;  /* 0x0000000406008981 */ /* 0x000ea2000c2e1900 */
[----:B------:R-:W-:-:S03]  /*0170*/  HFMA2.MMA R2, -RZ, RZ, 0, 0 ;  /* 0x00000000ff027435 */ /* 0x000fc600000001ff */
[----:B------:R1:W3:Y:S07]  /*0180*/  @!P0 LDG.E.EL R8, desc[UR4][R6.64] ;  /* 0x0000000406088981 */ /* 0x0002ee000c2e1900 */
[----:B------:R-:W-:Y:S01]  /*0190*/  IMAD.HI R2, R3, -0x46debc05, R2 ;  /* 0xb92143fb03027827 */ /* 0x000fe200078e0202 */
[----:B------:R-:W-:-:S04]  /*01a0*/  LOP3.LUT R9, R9, 0xffffffc0, RZ, 0xc0, !PT ;  /* 0xffffffc009097812 */ /* 0x000fc800078ec0ff */
[----:B------:R-:W-:-:S04]  /*01b0*/  SHF.R.U32.HI R5, RZ, 0x1f, R2 ;  /* 0x0000001fff057819 */ /* 0x000fc80000011602 */
[----:B------:R-:W-:Y:S01]  /*01c0*/  LEA.HI.SX32 R2, R2, R5, 0x12 ;  /* 0x0000000502027211 */ /* 0x000fe200078f92ff */
[----:B------:R-:W-:Y:S01]  /*01d0*/  IMAD.IADD R9, R3, 0x1, -R9 ;  /* 0x0000000103097824 */ /* 0x000fe200078e0a09 */
[----:B------:R-:W5:Y:S01]  /*01e0*/  LDC.64 R4, c[0x0][0x210] ;  /* 0x00008400ff047b82 */ /* 0x000f620000000a00 */
[----:B------:R-:W-:Y:S02]  /*01f0*/  IMAD.SHL.U32 R10, R15, 0x40, RZ ;  /* 0x000000400f0a7824 */ /* 0x000fe400078e00ff */
[----:B------:R-:W-:Y:S01]  /*0200*/  IMAD R11, R2, 0x12c0, RZ ;  /* 0x000012c0020b7824 */ /* 0x000fe200078e02ff */
[----:B------:R-:W-:-:S04]  /*0210*/  SHF.R.S32.HI R12, RZ, 0x1f, R9 ;  /* 0x0000001fff0c7819 */ /* 0x000fc80000011409 */
[--C-:B------:R-:W-:Y:S02]  /*0220*/  IADD3 R9, P1, P2, R10, R9, R11.reuse ;  /* 0x000000090a097210 */ /* 0x100fe40007a3e00b */
[----:B------:R-:W-:Y:S02]  /*0230*/  SHF.R.S32.HI R11, RZ, 0x1f, R11 ;  /* 0x0000001fff0b7819 */ /* 0x000fe4000001140b */
[----:B------:R-:W-:Y:S01]  /*0240*/  SHF.R.S32.HI R10, RZ, 0x1f, R10 ;  /* 0x0000001fff0a7819 */ /* 0x000fe2000001140a */
[----:B-1----:R-:W-:-:S03]  /*0250*/  IMAD R7, R2, -0x5880, R3 ;  /* 0xffffa78002077824 */ /* 0x002fc600078e0203 */
[----:B------:R-:W-:Y:S02]  /*0260*/  IADD3.X R6, R10, R12, R11, P1, P2 ;  /* 0x0000000c0a067210 */ /* 0x000fe40000fe440b */
[----:B------:R-:W1:Y:S01]  /*0270*/  LDC.64 R12, c[0x0][0x230] ;  /* 0x00008c00ff0c7b82 */ /* 0x000e620000000a00 */
[C---:B------:R-:W-:Y:S01]  /*0280*/  ISETP.GE.AND P2, PT, R15.reuse, 0x117, PT ;  /* 0x000001170f00780c */ /* 0x040fe20003f46270 */
[----:B------:R-:W-:Y:S01]  /*0290*/  IMAD R7, R2, 0x45c0, R7 ;  /* 0x000045c002077824 */ /* 0x000fe200078e0207 */
[----:B------:R-:W-:-:S05]  /*02a0*/  ISETP.GT.AND P1, PT, R15, 0x116, !P0 ;  /* 0x000001160f00780c */ /* 0x000fca0004724270 */
[----:B------:R-:W1:Y:S01]  /*02b0*/  LDC.64 R10, c[0x0][0x238] ;  /* 0x00008e00ff0a7b82 */ /* 0x000e620000000a00 */
[----:B------:R-:W-:Y:S02]  /*02c0*/  ISETP.LT.AND P4, PT, R3, 0x16200, !P2 ;  /* 0x000162000300780c */ /* 0x000fe40005781270 */
[----:B------:R-:W-:Y:S01]  /*02d0*/  LEA R18, P3, R9, UR6, 0x2 ;  /* 0x0000000609127c11 */ /* 0x000fe2000f8610ff */
[----:B-----5:R-:W-:Y:S01]  /*02e0*/  IMAD.WIDE R22, R7, 0x4, R4 ;  /* 0x0000000407167825 */ /* 0x020fe200078e0204 */
[----:B------:R-:W-:Y:S02]  /*02f0*/  CS2R R4, SRZ ;  /* 0x0000000000047805 */ /* 0x000fe4000001ff00 */
[----:B------:R-:W-:Y:S02]  /*0300*/  LEA.HI.X R19, R9, UR7, R6, 0x2, P3 ;  /* 0x0000000709137c11 */ /* 0x000fe400098f1406 */
[----:B------:R-:W-:Y:S01]  /*0310*/  CS2R R6, SRZ ;  /* 0x0000000000067805 */ /* 0x000fe2000001ff00 */
[----:B------:R-:W-:Y:S01]  /*0320*/  IMAD.MOV.U32 R9, RZ, RZ, RZ ;  /* 0x000000ffff097224 */ /* 0x000fe200078e00ff */
[----:B------:R-:W-:Y:S01]  /*0330*/  MOV R2, RZ ;  /* 0x000000ff00027202 */ /* 0x000fe20000000f00 */
[C---:B----4-:R-:W-:Y:S01]  /*0340*/  IMAD.WIDE R16, R15.reuse, 0x4, R16 ;  /* 0x000000040f107825 */ /* 0x050fe200078e0210 */
[----:B------:R-:W4:Y:S04]  /*0350*/  @P1 LDG.E.64 R4, desc[UR4][R18.64+-0x11700] ;  /* 0xfee9000412041981 */ /* 0x000f28000c1e1b00 */
[----:B------:R5:W4:Y:S01]  /*0360*/  @P4 LDG.E.64 R6, desc[UR4][R22.64] ;  /* 0x0000000416064981 */ /* 0x000b22000c1e1b00 */
[----:B-1----:R-:W-:-:S03]  /*0370*/  IMAD.WIDE R12, R15, 0x4, R12 ;  /* 0x000000040f0c7825 */ /* 0x002fc600078e020c */
[----:B------:R-:W4:Y:S04]  /*0380*/  @!P0 LDG.E.EL R9, desc[UR4][R16.64] ;  /* 0x0000000410098981 */ /* 0x000f28000c2e1900 */
[----:B------:R1:W4:Y:S01]  /*0390*/  @!P0 LDG.E.EL R2, desc[UR4][R16.64] ;  /* 0x0000000410028981 */ /* 0x000322000c2e1900 */
[----:B0-----:R-:W-:Y:S01]  /*03a0*/  IMAD.WIDE R20, R15, 0x4, R10 ;  /* 0x000000040f147825 */ /* 0x001fe200078e020a */
[----:B------:R-:W-:Y:S02]  /*03b0*/  CS2R R14, SRZ ;  /* 0x00000000000e7805 */ /* 0x000fe4000001ff00 */
[----:B------:R-:W-:-:S04]  /*03c0*/  CS2R R10, SRZ ;  /* 0x00000000000a7805 */ /* 0x000fc8000001ff00 */
[----:B------:R-:W4:Y:S01]  /*03d0*/  @!P0 LDG.E.EL R14, desc[UR4][R12.64] ;  /* 0x000000040c0e8981 */ /* 0x000f22000c2e1900 */
[----:B-----5:R-:W-:Y:S01]  /*03e0*/  IMAD.MOV.U32 R22, RZ, RZ, 0x3e800000 ;  /* 0x3e800000ff167424 */ /* 0x020fe200078e00ff */
[----:B-1----:R-:W0:Y:S02]  /*03f0*/  LDC.64 R16, c[0x0][0x240] ;  /* 0x00009000ff107b82 */ /* 0x002e240000000a00 */
[----:B------:R1:W5:Y:S04]  /*0400*/  @!P0 LDG.E.EL R15, desc[UR4][R12.64] ;  /* 0x000000040c0f8981 */ /* 0x000368000c2e1900 */
[----:B------:R-:W5:Y:S04]  /*0410*/  @!P0 LDG.E.EL R11, desc[UR4][R20.64] ;  /* 0x00000004140b8981 */ /* 0x000f68000c2e1900 */
[----:B------:R-:W5:Y:S01]  /*0420*/  @!P0 LDG.E.EL R10, desc[UR4][R20.64] ;  /* 0x00000004140a8981 */ /* 0x000f62000c2e1900 */
[----:B-1----:R-:W1:Y:S01]  /*0430*/  LDC.64 R12, c[0x0][0x248] ;  /* 0x00009200ff0c7b82 */ /* 0x002e620000000a00 */
[----:B0-----:R-:W-:-:S04]  /*0440*/  IMAD.WIDE R16, R3, 0x4, R16 ;  /* 0x0000000403107825 */ /* 0x001fc800078e0210 */
[----:B-1----:R-:W-:-:S04]  /*0450*/  IMAD.WIDE R12, R3, 0x4, R12 ;  /* 0x00000004030c7825 */ /* 0x002fc800078e020c */
[----:B--2---:R-:W-:-:S04]  /*0460*/  FADD R0, R0, 9.9999997473787516356e-06 ;  /* 0x3727c5ac00007421 */ /* 0x004fc80000000000 */
[----:B------:R-:W0:Y:S01]  /*0470*/  MUFU.SQRT R18, R0 ;  /* 0x0000000000127308 */ /* 0x000e220000002000 */
[----:B---3--:R-:W-:-:S07]  /*0480*/  FADD R8, R8, 9.9999997473787516356e-06 ;  /* 0x3727c5ac08087421 */ /* 0x008fce0000000000 */
[----:B------:R-:W1:Y:S01]  /*0490*/  MUFU.SQRT R19, R8 ;  /* 0x0000000800137308 */ /* 0x000e620000002000 */
[C---:B0-----:R-:W-:Y:S02]  /*04a0*/  FSETP.GT.AND P6, PT, R18.reuse, 8.50705917302346158658e+37, PT ;  /* 0x7e8000001200780b */ /* 0x041fe40003fc4000 */
[----:B------:R-:W-:Y:S02]  /*04b0*/  FSETP.GEU.AND P3, PT, R18, 1.175494350822287508e-38, PT ;  /* 0x008000001200780b */ /* 0x000fe40003f6e000 */
[----:B------:R-:W-:Y:S02]  /*04c0*/  FSEL R23, R22, 1, P6 ;  /* 0x3f80000016177808 */ /* 0x000fe40003000000 */
[----:B-1----:R-:W-:-:S07]  /*04d0*/  FSETP.GT.AND P5, PT, R19, 8.50705917302346158658e+37, PT ;  /* 0x7e8000001300780b */ /* 0x002fce0003fa4000 */
[----:B------:R-:W-:Y:S01]  /*04e0*/  @P6 FMUL R18, R18, 0.25 ;  /* 0x3e80000012126820 */ /* 0x000fe20000400000 */
[----:B------:R-:W-:-:S03]  /*04f0*/  FSETP.GEU.AND P6, PT, R19, 1.175494350822287508e-38, PT ;  /* 0x008000001300780b */ /* 0x000fc60003fce000 */
[----:B------:R-:W-:Y:S02]  /*0500*/  @!P3 FMUL R18, R18, 16777216 ;  /* 0x4b8000001212b820 */ /* 0x000fe40000400000 */
[----:B------:R-:W-:-:S08]  /*0510*/  @P5 FMUL R19, R19, 0.25 ;  /* 0x3e80000013135820 */ /* 0x000fd00000400000 */
[----:B------:R-:W-:Y:S01]  /*0520*/  @!P6 FMUL R19, R19, 16777216 ;  /* 0x4b8000001313e820 */ /* 0x000fe20000400000 */
[----:B------:R-:W0:Y:S01]  /*0530*/  MUFU.RCP R18, R18 ;  /* 0x0000001200127308 */ /* 0x000e220000001000 */
[----:B------:R-:W-:-:S07]  /*0540*/  FSEL R0, R22, 1, P5 ;  /* 0x3f80000016007808 */ /* 0x000fce0002800000 */
[----:B------:R-:W1:Y:S01]  /*0550*/  MUFU.RCP R19, R19 ;  /* 0x0000001300137308 */ /* 0x000e620000001000 */
[----:B------:R-:W-:Y:S01]  /*0560*/  @!P3 FMUL R23, R23, 16777216 ;  /* 0x4b8000001717b820 */ /* 0x000fe20000400000 */
[----:B------:R-:W-:Y:S01]  /*0570*/  @!P6 FMUL R0, R0, 16777216 ;  /* 0x4b8000000000e820 */ /* 0x000fe20000400000 */
[----:B----4-:R-:W-:Y:S02]  /*0580*/  SEL R6, R6, RZ, P4 ;  /* 0x000000ff06067207 */ /* 0x010fe40002000000 */
[----:B------:R-:W-:Y:S02]  /*0590*/  SEL R7, R7, RZ, P4 ;  /* 0x000000ff07077207 */ /* 0x000fe40002000000 */
[----:B------:R-:W-:Y:S02]  /*05a0*/  @P2 SEL R6, R4, RZ, P1 ;  /* 0x000000ff04062207 */ /* 0x000fe40000800000 */
[----:B------:R-:W-:Y:S01]  /*05b0*/  @P2 SEL R7, R5, RZ, P1 ;  /* 0x000000ff05072207 */ /* 0x000fe20000800000 */
[----:B0-----:R-:W-:Y:S01]  /*05c0*/  FMUL R18, R18, R23 ;  /* 0x0000001712127220 */ /* 0x001fe20000400000 */
[----:B-1----:R-:W-:Y:S01]  /*05d0*/  FMUL R19, R19, R0 ;  /* 0x0000000013137220 */ /* 0x002fe20000400000 */
[----:B------:R-:W-:-:S02]  /*05e0*/  FADD R9, R6, -R9 ;  /* 0x8000000906097221 */ /* 0x000fc40000000000 */
[----:B------:R-:W-:Y:S02]  /*05f0*/  FADD R2, R7, -R2 ;  /* 0x8000000207027221 */ /* 0x000fe40000000000 */
[----:B------:R-:W-:Y:S02]  /*0600*/  FMUL R18, R9, R18 ;  /* 0x0000001209127220 */ /* 0x000fe40000400000 */
[----:B------:R-:W-:Y:S01]  /*0610*/  FMUL R19, R2, R19 ;  /* 0x0000001302137220 */ /* 0x000fe20000400000 */
[----:B------:R0:W-:Y:S01]  /*0620*/  @!P0 STG.E.64 desc[UR4][R16.64], R6 ;  /* 0x0000000610008986 */ /* 0x0001e2000c101b04 */
[----:B-----5:R-:W-:Y:S02]  /*0630*/  FFMA R11, R18, R14, R11 ;  /* 0x0000000e120b7223 */ /* 0x020fe4000000000b */
[----:B------:R-:W-:-:S03]  /*0640*/  FFMA R10, R19, R15, R10 ;  /* 0x0000000f130a7223 */ /* 0x000fc6000000000a */
[C---:B------:R-:W-:Y:S02]  /*0650*/  FSETP.GEU.AND P1, PT, R11.reuse, RZ, PT ;  /* 0x000000ff0b00720b */ /* 0x040fe40003f2e000 */
[C---:B------:R-:W-:Y:S02]  /*0660*/  FSETP.GEU.AND P2, PT, R10.reuse, RZ, PT ;  /* 0x000000ff0a00720b */ /* 0x040fe40003f4e000 */
[----:B------:R-:W-:Y:S02]  /*0670*/  FSEL R2, R11, RZ, P1 ;  /* 0x000000ff0b027208 */ /* 0x000fe40000800000 */
[----:B------:R-:W-:Y:S01]  /*0680*/  FSEL R3, R10, RZ, P2 ;  /* 0x000000ff0a037208 */ /* 0x000fe20001000000 */
[----:B0-----:R-:W-:Y:S08]  /*0690*/  @P0 EXIT ;  /* 0x000000000000094d */ /* 0x001ff00003800000 */
[----:B------:R-:W-:Y:S01]  /*06a0*/  STG.E.64 desc[UR4][R12.64], R2 ;  /* 0x000000020c007986 */ /* 0x000fe2000c101b04 */
[----:B------:R-:W-:Y:S05]  /*06b0*/  EXIT ;  /* 0x000000000000794d */ /* 0x000fea0003800000 */
.L_x_0:
[----:B------:R-:W-:-:S00]  /*06c0*/  BRA `(.L_x_0) ;  /* 0xfffffffc00fc7947 */ /* 0x000fc0000383ffff */
[----:B------:R-:W-:-:S00]  /*06d0*/  NOP ;  /* 0x0000000000007918 */ /* 0x000fc00000000000 */
        /* <DEDUP_REMOVED lines=10> */
.L_x_1:


//--------------------- .nv.global.init           --------------------------
	.section	.nv.global.init,"aw",@progbits
.nv.global.init:
	.type		_$_str,@object
	.size		_$_str,(_$_str_$_2 - _$_str)
_$_str:
        /*0000*/ 	.byte	0x5f, 0x5f, 0x43, 0x55, 0x44, 0x41, 0x5f, 0x46, 0x54, 0x5a, 0x00
	.type		_$_str_$_2,@object
	.size		_$_str_$_2,(.L_1 - _$_str_$_2)
_$_str_$_2:
        /*000b*/ 	.byte	0x5f, 0x5f, 0x43, 0x55, 0x44, 0x41, 0x5f, 0x50, 0x52, 0x45, 0x43, 0x5f, 0x53, 0x51, 0x52, 0x54
        /*001b*/ 	.byte	0x00
.L_1:


//--------------------- .nv.constant0.triton_poi_fused__native_batch_norm_legit_no_training_cat_relu_7 --------------------------
	.section	.nv.constant0.triton_poi_fused__native_batch_norm_legit_no_training_cat_relu_7,"a",@progbits
	.sectionflags	@""
	.align	4
.nv.constant0.triton_poi_fused__native_batch_norm_legit_no_training_cat_relu_7:
	.zero		596
